//
// Generated by NVIDIA NVVM Compiler
//
// Compiler Build ID: CL-36424714
// Cuda compilation tools, release 13.0, V13.0.88
// Based on NVVM 20.0.0
//

.version 9.0
.target sm_100
.address_size 64

	// .globl	_Z6smoothP3rgbS0_ii

.visible .entry _Z6smoothP3rgbS0_ii(
	.param .u64 .ptr .align 1 _Z6smoothP3rgbS0_ii_param_0,
	.param .u64 .ptr .align 1 _Z6smoothP3rgbS0_ii_param_1,
	.param .u32 _Z6smoothP3rgbS0_ii_param_2,
	.param .u32 _Z6smoothP3rgbS0_ii_param_3
)
{
	.reg .pred 	%p<28>;
	.reg .b16 	%rs<8>;
	.reg .b32 	%r<264>;
	.reg .b64 	%rd<63>;

	ld.param.u64 	%rd3, [_Z6smoothP3rgbS0_ii_param_0];
	ld.param.u64 	%rd2, [_Z6smoothP3rgbS0_ii_param_1];
	ld.param.u32 	%r136, [_Z6smoothP3rgbS0_ii_param_2];
	ld.param.u32 	%r137, [_Z6smoothP3rgbS0_ii_param_3];
	cvta.to.global.u64 	%rd1, %rd3;
	mov.u32 	%r138, %ctaid.y;
	mov.u32 	%r139, %ntid.y;
	mov.u32 	%r140, %tid.y;
	mad.lo.s32 	%r1, %r138, %r139, %r140;
	mov.u32 	%r141, %ctaid.x;
	mov.u32 	%r142, %ntid.x;
	mov.u32 	%r143, %tid.x;
	mad.lo.s32 	%r2, %r141, %r142, %r143;
	setp.ge.s32 	%p5, %r1, %r137;
	setp.ge.s32 	%p6, %r2, %r136;
	or.pred  	%p7, %p6, %p5;
	@%p7 bra 	$L__BB0_46;
	add.s32 	%r145, %r2, -2;
	add.s32 	%r146, %r1, -2;
	setp.lt.u32 	%p8, %r1, 2;
	setp.ge.s32 	%p9, %r146, %r137;
	or.pred  	%p1, %p8, %p9;
	mul.lo.s32 	%r3, %r146, %r136;
	setp.lt.s32 	%p10, %r2, 2;
	setp.ge.s32 	%p11, %r145, %r136;
	or.pred  	%p2, %p10, %p11;
	mov.b32 	%r204, 0;
	mov.u32 	%r205, %r204;
	mov.u32 	%r206, %r204;
	mov.u32 	%r207, %r204;
	@%p2 bra 	$L__BB0_4;
	@%p1 bra 	$L__BB0_4;
	cvt.s64.s32 	%rd4, %r3;
	cvt.u64.u32 	%rd5, %r2;
	add.s64 	%rd6, %rd5, %rd4;
	mad.lo.s64 	%rd7, %rd6, 3, %rd1;
	ld.global.u8 	%r204, [%rd7+-6];
	ld.global.u8 	%r205, [%rd7+-5];
	ld.global.u8 	%r206, [%rd7+-4];
	mov.b32 	%r207, 1;
$L__BB0_4:
	setp.lt.s32 	%p12, %r2, 1;
	setp.gt.s32 	%p13, %r2, %r136;
	or.pred  	%p3, %p12, %p13;
	@%p3 bra 	$L__BB0_7;
	@%p1 bra 	$L__BB0_7;
	cvt.s64.s32 	%rd8, %r3;
	cvt.u64.u32 	%rd9, %r2;
	add.s64 	%rd10, %rd9, %rd8;
	mad.lo.s64 	%rd11, %rd10, 3, %rd1;
	ld.global.u8 	%r149, [%rd11+-3];
	add.s32 	%r204, %r204, %r149;
	ld.global.u8 	%r150, [%rd11+-2];
	add.s32 	%r205, %r205, %r150;
	ld.global.u8 	%r151, [%rd11+-1];
	add.s32 	%r206, %r206, %r151;
	add.s32 	%r207, %r207, 1;
$L__BB0_7:
	setp.lt.s32 	%p14, %r2, 0;
	@%p14 bra 	$L__BB0_10;
	@%p1 bra 	$L__BB0_10;
	add.s32 	%r152, %r2, %r3;
	mul.wide.s32 	%rd12, %r152, 3;
	add.s64 	%rd13, %rd1, %rd12;
	ld.global.u8 	%r153, [%rd13];
	add.s32 	%r204, %r204, %r153;
	ld.global.u8 	%r154, [%rd13+1];
	add.s32 	%r205, %r205, %r154;
	ld.global.u8 	%r155, [%rd13+2];
	add.s32 	%r206, %r206, %r155;
	add.s32 	%r207, %r207, 1;
$L__BB0_10:
	add.s32 	%r156, %r2, 1;
	setp.lt.s32 	%p15, %r2, -1;
	setp.ge.s32 	%p16, %r156, %r136;
	or.pred  	%p4, %p15, %p16;
	@%p4 bra 	$L__BB0_13;
	@%p1 bra 	$L__BB0_13;
	cvt.s64.s32 	%rd14, %r3;
	cvt.s64.s32 	%rd15, %r2;
	add.s64 	%rd16, %rd15, %rd14;
	mad.lo.s64 	%rd17, %rd16, 3, %rd1;
	ld.global.u8 	%r157, [%rd17+3];
	add.s32 	%r204, %r204, %r157;
	ld.global.u8 	%r158, [%rd17+4];
	add.s32 	%r205, %r205, %r158;
	ld.global.u8 	%r159, [%rd17+5];
	add.s32 	%r206, %r206, %r159;
	add.s32 	%r207, %r207, 1;
$L__BB0_13:
	add.s32 	%r35, %r1, -1;
	add.s32 	%r36, %r3, %r136;
	@%p2 bra 	$L__BB0_16;
	setp.ge.u32 	%p17, %r35, %r137;
	@%p17 bra 	$L__BB0_16;
	cvt.s64.s32 	%rd18, %r36;
	cvt.u64.u32 	%rd19, %r2;
	add.s64 	%rd20, %rd19, %rd18;
	mad.lo.s64 	%rd21, %rd20, 3, %rd1;
	ld.global.u8 	%r160, [%rd21+-6];
	add.s32 	%r204, %r204, %r160;
	ld.global.u8 	%r161, [%rd21+-5];
	add.s32 	%r205, %r205, %r161;
	ld.global.u8 	%r162, [%rd21+-4];
	add.s32 	%r206, %r206, %r162;
	add.s32 	%r207, %r207, 1;
$L__BB0_16:
	@%p3 bra 	$L__BB0_19;
	setp.ge.u32 	%p18, %r35, %r137;
	@%p18 bra 	$L__BB0_19;
	cvt.s64.s32 	%rd22, %r36;
	cvt.u64.u32 	%rd23, %r2;
	add.s64 	%rd24, %rd23, %rd22;
	mad.lo.s64 	%rd25, %rd24, 3, %rd1;
	ld.global.u8 	%r163, [%rd25+-3];
	add.s32 	%r204, %r204, %r163;
	ld.global.u8 	%r164, [%rd25+-2];
	add.s32 	%r205, %r205, %r164;
	ld.global.u8 	%r165, [%rd25+-1];
	add.s32 	%r206, %r206, %r165;
	add.s32 	%r207, %r207, 1;
$L__BB0_19:
	setp.lt.s32 	%p19, %r2, 0;
	@%p19 bra 	$L__BB0_22;
	setp.ge.u32 	%p20, %r35, %r137;
	@%p20 bra 	$L__BB0_22;
	add.s32 	%r166, %r2, %r36;
	mul.wide.s32 	%rd26, %r166, 3;
	add.s64 	%rd27, %rd1, %rd26;
	ld.global.u8 	%r167, [%rd27];
	add.s32 	%r204, %r204, %r167;
	ld.global.u8 	%r168, [%rd27+1];
	add.s32 	%r205, %r205, %r168;
	ld.global.u8 	%r169, [%rd27+2];
	add.s32 	%r206, %r206, %r169;
	add.s32 	%r207, %r207, 1;
$L__BB0_22:
	@%p4 bra 	$L__BB0_25;
	setp.ge.u32 	%p21, %r35, %r137;
	@%p21 bra 	$L__BB0_25;
	cvt.s64.s32 	%rd28, %r36;
	cvt.s64.s32 	%rd29, %r2;
	add.s64 	%rd30, %rd29, %rd28;
	mad.lo.s64 	%rd31, %rd30, 3, %rd1;
	ld.global.u8 	%r170, [%rd31+3];
	add.s32 	%r204, %r204, %r170;
	ld.global.u8 	%r171, [%rd31+4];
	add.s32 	%r205, %r205, %r171;
	ld.global.u8 	%r172, [%rd31+5];
	add.s32 	%r206, %r206, %r172;
	add.s32 	%r207, %r207, 1;
$L__BB0_25:
	add.s32 	%r69, %r36, %r136;
	@%p2 bra 	$L__BB0_27;
	cvt.s64.s32 	%rd32, %r69;
	cvt.u64.u32 	%rd33, %r2;
	add.s64 	%rd34, %rd33, %rd32;
	mad.lo.s64 	%rd35, %rd34, 3, %rd1;
	ld.global.u8 	%r173, [%rd35+-6];
	add.s32 	%r204, %r204, %r173;
	ld.global.u8 	%r174, [%rd35+-5];
	add.s32 	%r205, %r205, %r174;
	ld.global.u8 	%r175, [%rd35+-4];
	add.s32 	%r206, %r206, %r175;
	add.s32 	%r207, %r207, 1;
$L__BB0_27:
	@%p3 bra 	$L__BB0_29;
	cvt.s64.s32 	%rd36, %r69;
	cvt.u64.u32 	%rd37, %r2;
	add.s64 	%rd38, %rd37, %rd36;
	mad.lo.s64 	%rd39, %rd38, 3, %rd1;
	ld.global.u8 	%r176, [%rd39+-3];
	add.s32 	%r204, %r204, %r176;
	ld.global.u8 	%r177, [%rd39+-2];
	add.s32 	%r205, %r205, %r177;
	ld.global.u8 	%r178, [%rd39+-1];
	add.s32 	%r206, %r206, %r178;
	add.s32 	%r207, %r207, 1;
$L__BB0_29:
	setp.lt.s32 	%p22, %r2, 0;
	@%p22 bra 	$L__BB0_31;
	add.s32 	%r179, %r2, %r69;
	mul.wide.s32 	%rd40, %r179, 3;
	add.s64 	%rd41, %rd1, %rd40;
	ld.global.u8 	%r180, [%rd41];
	add.s32 	%r204, %r204, %r180;
	ld.global.u8 	%r181, [%rd41+1];
	add.s32 	%r205, %r205, %r181;
	ld.global.u8 	%r182, [%rd41+2];
	add.s32 	%r206, %r206, %r182;
	add.s32 	%r207, %r207, 1;
$L__BB0_31:
	@%p4 bra 	$L__BB0_33;
	cvt.s64.s32 	%rd42, %r69;
	cvt.s64.s32 	%rd43, %r2;
	add.s64 	%rd44, %rd43, %rd42;
	mad.lo.s64 	%rd45, %rd44, 3, %rd1;
	ld.global.u8 	%r183, [%rd45+3];
	add.s32 	%r204, %r204, %r183;
	ld.global.u8 	%r184, [%rd45+4];
	add.s32 	%r205, %r205, %r184;
	ld.global.u8 	%r185, [%rd45+5];
	add.s32 	%r206, %r206, %r185;
	add.s32 	%r207, %r207, 1;
$L__BB0_33:
	add.s32 	%r102, %r1, 1;
	add.s32 	%r103, %r69, %r136;
	@%p2 bra 	$L__BB0_36;
	setp.ge.u32 	%p23, %r102, %r137;
	@%p23 bra 	$L__BB0_36;
	cvt.s64.s32 	%rd46, %r103;
	cvt.u64.u32 	%rd47, %r2;
	add.s64 	%rd48, %rd47, %rd46;
	mad.lo.s64 	%rd49, %rd48, 3, %rd1;
	ld.global.u8 	%r186, [%rd49+-6];
	add.s32 	%r204, %r204, %r186;
	ld.global.u8 	%r187, [%rd49+-5];
	add.s32 	%r205, %r205, %r187;
	ld.global.u8 	%r188, [%rd49+-4];
	add.s32 	%r206, %r206, %r188;
	add.s32 	%r207, %r207, 1;
$L__BB0_36:
	@%p3 bra 	$L__BB0_39;
	setp.ge.u32 	%p24, %r102, %r137;
	@%p24 bra 	$L__BB0_39;
	cvt.s64.s32 	%rd50, %r103;
	cvt.u64.u32 	%rd51, %r2;
	add.s64 	%rd52, %rd51, %rd50;
	mad.lo.s64 	%rd53, %rd52, 3, %rd1;
	ld.global.u8 	%r189, [%rd53+-3];
	add.s32 	%r204, %r204, %r189;
	ld.global.u8 	%r190, [%rd53+-2];
	add.s32 	%r205, %r205, %r190;
	ld.global.u8 	%r191, [%rd53+-1];
	add.s32 	%r206, %r206, %r191;
	add.s32 	%r207, %r207, 1;
$L__BB0_39:
	setp.lt.s32 	%p25, %r2, 0;
	@%p25 bra 	$L__BB0_42;
	setp.ge.u32 	%p26, %r102, %r137;
	@%p26 bra 	$L__BB0_42;
	add.s32 	%r192, %r2, %r103;
	mul.wide.s32 	%rd54, %r192, 3;
	add.s64 	%rd55, %rd1, %rd54;
	ld.global.u8 	%r193, [%rd55];
	add.s32 	%r204, %r204, %r193;
	ld.global.u8 	%r194, [%rd55+1];
	add.s32 	%r205, %r205, %r194;
	ld.global.u8 	%r195, [%rd55+2];
	add.s32 	%r206, %r206, %r195;
	add.s32 	%r207, %r207, 1;
$L__BB0_42:
	@%p4 bra 	$L__BB0_45;
	setp.ge.u32 	%p27, %r102, %r137;
	@%p27 bra 	$L__BB0_45;
	cvt.s64.s32 	%rd56, %r103;
	cvt.s64.s32 	%rd57, %r2;
	add.s64 	%rd58, %rd57, %rd56;
	mad.lo.s64 	%rd59, %rd58, 3, %rd1;
	ld.global.u8 	%r196, [%rd59+3];
	add.s32 	%r204, %r204, %r196;
	ld.global.u8 	%r197, [%rd59+4];
	add.s32 	%r205, %r205, %r197;
	ld.global.u8 	%r198, [%rd59+5];
	add.s32 	%r206, %r206, %r198;
	add.s32 	%r207, %r207, 1;
$L__BB0_45:
	cvt.u16.u32 	%rs1, %r204;
	cvt.u16.u32 	%rs2, %r207;
	div.u16 	%rs3, %rs1, %rs2;
	add.s32 	%r199, %r69, %r2;
	cvta.to.global.u64 	%rd60, %rd2;
	mul.wide.s32 	%rd61, %r199, 3;
	add.s64 	%rd62, %rd60, %rd61;
	st.global.u8 	[%rd62], %rs3;
	cvt.u16.u32 	%rs4, %r205;
	div.u16 	%rs5, %rs4, %rs2;
	st.global.u8 	[%rd62+1], %rs5;
	cvt.u16.u32 	%rs6, %r206;
	div.u16 	%rs7, %rs6, %rs2;
	st.global.u8 	[%rd62+2], %rs7;
$L__BB0_46:
	ret;

}


// ===== COMPILED SASS (sm_100) =====

	.target	sm_100

	.elftype	@"ET_EXEC"


//--------------------- .note.nv.tkinfo           --------------------------
	.section	.note.nv.tkinfo,"",@"SHT_NOTE"
	.sectionflags	@"SHF_NOTE_NV_TKINFO"
	.tkinfo
        /*0018*/ 	.word	0x00000002
        /*0030*/ 	.string	""
        /*0030*/ 	.string	"ptxas"
        /*0030*/ 	.string	"Cuda compilation tools, release 13.0, V13.0.88"
        /*0030*/ 	.string	"Build cuda_13.0.r13.0/compiler.36424714_0"
        /*0030*/ 	.string	"-arch sm_100 -m 64 "



//--------------------- .note.nv.cuinfo           --------------------------
	.section	.note.nv.cuinfo,"",@"SHT_NOTE"
	.sectionflags	@"SHF_NOTE_NV_CUINFO"
        /*0018*/ 	.short	0x0002
        /*001a*/ 	.short	0x0064
        /*001c*/ 	.short	0x0082
	.zero		2


//--------------------- .nv.info                  --------------------------
	.section	.nv.info,"",@"SHT_CUDA_INFO"
	.align	4


	//----- nvinfo : EIATTR_REGCOUNT
	.align		4
        /*0000*/ 	.byte	0x04, 0x2f
        /*0002*/ 	.short	(.L_1 - .L_0)
	.align		4
.L_0:
        /*0004*/ 	.word	index@(_Z6smoothP3rgbS0_ii)
        /*0008*/ 	.word	0x00000020


	//----- nvinfo : EIATTR_FRAME_SIZE
	.align		4
.L_1:
        /*000c*/ 	.byte	0x04, 0x11
        /*000e*/ 	.short	(.L_3 - .L_2)
	.align		4
.L_2:
        /*0010*/ 	.word	index@($__internal_0_$__cuda_sm20_div_u16)
        /*0014*/ 	.word	0x00000000


	//----- nvinfo : EIATTR_FRAME_SIZE
	.align		4
.L_3:
        /*0018*/ 	.byte	0x04, 0x11
        /*001a*/ 	.short	(.L_5 - .L_4)
	.align		4
.L_4:
        /*001c*/ 	.word	index@(_Z6smoothP3rgbS0_ii)
        /*0020*/ 	.word	0x00000000


	//----- nvinfo : EIATTR_MIN_STACK_SIZE
	.align		4
.L_5:
        /*0024*/ 	.byte	0x04, 0x12
        /*0026*/ 	.short	(.L_7 - .L_6)
	.align		4
.L_6:
        /*0028*/ 	.word	index@(_Z6smoothP3rgbS0_ii)
        /*002c*/ 	.word	0x00000000
.L_7:


//--------------------- .nv.compat                --------------------------
	.section	.nv.compat,"",@"SHT_CUDA_COMPAT_INFO"
	.align	4
        /*0000*/ 	.byte	0x02, 0x09, 0x00, 0x00, 0x02, 0x02, 0x01, 0x00, 0x02, 0x05, 0x05, 0x00, 0x03, 0x07, 0x01, 0x01
        /*0010*/ 	.byte	0x02, 0x03, 0x00, 0x00, 0x02, 0x06, 0x01, 0x00, 0x04, 0x0b, 0x08, 0x00, 0x01, 0x00, 0x00, 0x00
        /*0020*/ 	.byte	0x00, 0x00, 0x00, 0x00


//--------------------- .nv.info._Z6smoothP3rgbS0_ii --------------------------
	.section	.nv.info._Z6smoothP3rgbS0_ii,"",@"SHT_CUDA_INFO"
	.sectionflags	@""
	.align	4


	//----- nvinfo : EIATTR_CUDA_API_VERSION
	.align		4
        /*0000*/ 	.byte	0x04, 0x37
        /*0002*/ 	.short	(.L_9 - .L_8)
.L_8:
        /*0004*/ 	.word	0x00000082


	//----- nvinfo : EIATTR_KPARAM_INFO
	.align		4
.L_9:
        /*0008*/ 	.byte	0x04, 0x17
        /*000a*/ 	.short	(.L_11 - .L_10)
.L_10:
        /*000c*/ 	.word	0x00000000
        /*0010*/ 	.short	0x0003
        /*0012*/ 	.short	0x0014
        /*0014*/ 	.byte	0x00, 0xf0, 0x11, 0x00


	//----- nvinfo : EIATTR_KPARAM_INFO
	.align		4
.L_11:
        /*0018*/ 	.byte	0x04, 0x17
        /*001a*/ 	.short	(.L_13 - .L_12)
.L_12:
        /*001c*/ 	.word	0x00000000
        /*0020*/ 	.short	0x0002
        /*0022*/ 	.short	0x0010
        /*0024*/ 	.byte	0x00, 0xf0, 0x11, 0x00


	//----- nvinfo : EIATTR_KPARAM_INFO
	.align		4
.L_13:
        /*0028*/ 	.byte	0x04, 0x17
        /*002a*/ 	.short	(.L_15 - .L_14)
.L_14:
        /*002c*/ 	.word	0x00000000
        /*0030*/ 	.short	0x0001
        /*0032*/ 	.short	0x0008
        /*0034*/ 	.byte	0x00, 0xf5, 0x21, 0x00


	//----- nvinfo : EIATTR_KPARAM_INFO
	.align		4
.L_15:
        /*0038*/ 	.byte	0x04, 0x17
        /*003a*/ 	.short	(.L_17 - .L_16)
.L_16:
        /*003c*/ 	.word	0x00000000
        /*0040*/ 	.short	0x0000
        /*0042*/ 	.short	0x0000
        /*0044*/ 	.byte	0x00, 0xf5, 0x21, 0x00


	//----- nvinfo : EIATTR_SPARSE_MMA_MASK
	.align		4
.L_17:
        /*0048*/ 	.byte	0x03, 0x50
        /*004a*/ 	.short	0x0000


	//----- nvinfo : EIATTR_MAXREG_COUNT
	.align		4
        /*004c*/ 	.byte	0x03, 0x1b
        /*004e*/ 	.short	0x00ff


	//----- nvinfo : EIATTR_MERCURY_ISA_VERSION
	.align		4
        /*0050*/ 	.byte	0x03, 0x5f
        /*0052*/ 	.short	0x0101


	//----- nvinfo : EIATTR_VRC_CTA_INIT_COUNT
	.align		4
        /*0054*/ 	.byte	0x02, 0x4a
	.zero		1
	.zero		1


	//----- nvinfo : EIATTR_EXIT_INSTR_OFFSETS
	.align		4
        /*0058*/ 	.byte	0x04, 0x1c
        /*005a*/ 	.short	(.L_19 - .L_18)


	//   ....[0]....
.L_18:
        /*005c*/ 	.word	0x000000c0


	//   ....[1]....
        /*0060*/ 	.word	0x000010c0


	//----- nvinfo : EIATTR_CRS_STACK_SIZE
	.align		4
.L_19:
        /*0064*/ 	.byte	0x04, 0x1e
        /*0066*/ 	.short	(.L_21 - .L_20)
.L_20:
        /*0068*/ 	.word	0x00000000


	//----- nvinfo : EIATTR_CBANK_PARAM_SIZE
	.align		4
.L_21:
        /*006c*/ 	.byte	0x03, 0x19
        /*006e*/ 	.short	0x0018


	//----- nvinfo : EIATTR_PARAM_CBANK
	.align		4
        /*0070*/ 	.byte	0x04, 0x0a
        /*0072*/ 	.short	(.L_23 - .L_22)
	.align		4
.L_22:
        /*0074*/ 	.word	index@(.nv.constant0._Z6smoothP3rgbS0_ii)
        /*0078*/ 	.short	0x0380
        /*007a*/ 	.short	0x0018


	//----- nvinfo : EIATTR_SW_WAR
	.align		4
.L_23:
        /*007c*/ 	.byte	0x04, 0x36
        /*007e*/ 	.short	(.L_25 - .L_24)
.L_24:
        /*0080*/ 	.word	0x00000008
.L_25:


//--------------------- .nv.callgraph             --------------------------
	.section	.nv.callgraph,"",@"SHT_CUDA_CALLGRAPH"
	.align	4
	.sectionentsize	8
	.align		4
        /*0000*/ 	.word	0x00000000
	.align		4
        /*0004*/ 	.word	0xffffffff
	.align		4
        /*0008*/ 	.word	0x00000000
	.align		4
        /*000c*/ 	.word	0xfffffffe
	.align		4
        /*0010*/ 	.word	0x00000000
	.align		4
        /*0014*/ 	.word	0xfffffffd
	.align		4
        /*0018*/ 	.word	0x00000000
	.align		4
        /*001c*/ 	.word	0xfffffffc


//--------------------- .text._Z6smoothP3rgbS0_ii --------------------------
	.section	.text._Z6smoothP3rgbS0_ii,"ax",@progbits
	.align	128
        .global         _Z6smoothP3rgbS0_ii
        .type           _Z6smoothP3rgbS0_ii,@function
        .size           _Z6smoothP3rgbS0_ii,(.L_x_1 - _Z6smoothP3rgbS0_ii)
        .other          _Z6smoothP3rgbS0_ii,@"STO_CUDA_ENTRY STV_DEFAULT"
_Z6smoothP3rgbS0_ii:
.text._Z6smoothP3rgbS0_ii:
[----:B------:R-:W-:Y:S01]  /*0000*/  LDC R1, c[0x0][0x37c] ;  /* 0x0000df00ff017b82 */ /* 0x000fe20000000800 */
[----:B------:R-:W0:Y:S07]  /*0010*/  S2R R0, SR_TID.Y ;  /* 0x0000000000007919 */ /* 0x000e2e0000002200 */
[----:B------:R-:W0:Y:S01]  /*0020*/  S2UR UR4, SR_CTAID.Y ;  /* 0x00000000000479c3 */ /* 0x000e220000002600 */
[----:B------:R-:W1:Y:S01]  /*0030*/  LDCU.64 UR6, c[0x0][0x390] ;  /* 0x00007200ff0677ac */ /* 0x000e620008000a00 */
[----:B------:R-:W2:Y:S06]  /*0040*/  S2R R3, SR_TID.X ;  /* 0x0000000000037919 */ /* 0x000eac0000002100 */
[----:B------:R-:W0:Y:S08]  /*0050*/  LDC R7, c[0x0][0x364] ;  /* 0x0000d900ff077b82 */ /* 0x000e300000000800 */
[----:B------:R-:W2:Y:S08]  /*0060*/  S2UR UR5, SR_CTAID.X ;  /* 0x00000000000579c3 */ /* 0x000eb00000002500 */
[----:B------:R-:W2:Y:S01]  /*0070*/  LDC R2, c[0x0][0x360] ;  /* 0x0000d800ff027b82 */ /* 0x000ea20000000800 */
[----:B0-----:R-:W-:-:S05]  /*0080*/  IMAD R7, R7, UR4, R0 ;  /* 0x0000000407077c24 */ /* 0x001fca000f8e0200 */
[----:B-1----:R-:W-:Y:S01]  /*0090*/  ISETP.GE.AND P0, PT, R7, UR7, PT ;  /* 0x0000000707007c0c */ /* 0x002fe2000bf06270 */
[----:B--2---:R-:W-:-:S05]  /*00a0*/  IMAD R0, R2, UR5, R3 ;  /* 0x0000000502007c24 */ /* 0x004fca000f8e0203 */
[----:B------:R-:W-:-:S13]  /*00b0*/  ISETP.GE.OR P0, PT, R0, UR6, P0 ;  /* 0x0000000600007c0c */ /* 0x000fda0008706670 */
[----:B------:R-:W-:Y:S05]  /*00c0*/  @P0 EXIT ;  /* 0x000000000000094d */ /* 0x000fea0003800000 */
[----:B------:R-:W-:Y:S01]  /*00d0*/  VIADD R15, R7, 0xfffffffe ;  /* 0xfffffffe070f7836 */ /* 0x000fe20000000000 */
[C---:B------:R-:W-:Y:S01]  /*00e0*/  ISETP.GT.AND P1, PT, R0.reuse, UR6, PT ;  /* 0x0000000600007c0c */ /* 0x040fe2000bf24270 */
[C---:B------:R-:W-:Y:S01]  /*00f0*/  VIADD R2, R0.reuse, 0xfffffffe ;  /* 0xfffffffe00027836 */ /* 0x040fe20000000000 */
[----:B------:R-:W0:Y:S01]  /*0100*/  LDCU.64 UR4, c[0x0][0x358] ;  /* 0x00006b00ff0477ac */ /* 0x000e220008000a00 */
[----:B------:R-:W-:Y:S01]  /*0110*/  VIADD R3, R0, 0x1 ;  /* 0x0000000100037836 */ /* 0x000fe20000000000 */
[C---:B------:R-:W-:Y:S01]  /*0120*/  ISETP.GE.AND P3, PT, R15.reuse, UR7, PT ;  /* 0x000000070f007c0c */ /* 0x040fe2000bf66270 */
[----:B------:R-:W-:Y:S01]  /*0130*/  IMAD R15, R15, UR6, RZ ;  /* 0x000000060f0f7c24 */ /* 0x000fe2000f8e02ff */
[----:B------:R-:W-:Y:S02]  /*0140*/  ISETP.GE.AND P0, PT, R2, UR6, PT ;  /* 0x0000000602007c0c */ /* 0x000fe4000bf06270 */
[----:B------:R-:W-:Y:S02]  /*0150*/  ISETP.LT.U32.OR P3, PT, R7, 0x2, P3 ;  /* 0x000000020700780c */ /* 0x000fe40001f61470 */
[----:B------:R-:W-:-:S02]  /*0160*/  ISETP.LT.OR P0, PT, R0, 0x2, P0 ;  /* 0x000000020000780c */ /* 0x000fc40000701670 */
[----:B------:R-:W-:Y:S02]  /*0170*/  ISETP.GE.AND P2, PT, R3, UR6, PT ;  /* 0x0000000603007c0c */ /* 0x000fe4000bf46270 */
[----:B------:R-:W-:Y:S02]  /*0180*/  PLOP3.LUT P6, PT, P0, P3, PT, 0xf8, 0x8f ;  /* 0x00000000008f781c */ /* 0x000fe400007c7f70 */
[C---:B------:R-:W-:Y:S02]  /*0190*/  ISETP.LT.OR P2, PT, R0.reuse, -0x1, P2 ;  /* 0xffffffff0000780c */ /* 0x040fe40001741670 */
[----:B------:R-:W-:Y:S02]  /*01a0*/  ISETP.LT.OR P1, PT, R0, 0x1, P1 ;  /* 0x000000010000780c */ /* 0x000fe40000f21670 */
[----:B------:R-:W-:Y:S02]  /*01b0*/  PLOP3.LUT P5, PT, P2, P3, PT, 0xf8, 0x8f ;  /* 0x00000000008f781c */ /* 0x000fe400017a7f70 */
[----:B------:R-:W-:-:S05]  /*01c0*/  P2R R4, PR, RZ, 0x1 ;  /* 0x00000001ff047803 */ /* 0x000fca0000000000 */
[CC--:B------:R-:W-:Y:S01]  /*01d0*/  @!P6 IADD3 R3, P4, PT, R0.reuse, R15.reuse, RZ ;  /* 0x0000000f0003e210 */ /* 0x0c0fe20007f9e0ff */
[----:B------:R-:W1:Y:S03]  /*01e0*/  @!P6 LDC.64 R10, c[0x0][0x380] ;  /* 0x0000e000ff0aeb82 */ /* 0x000e660000000a00 */
[----:B------:R-:W-:Y:S02]  /*01f0*/  @!P6 LEA.HI.X.SX32 R2, R15, RZ, 0x1, P4 ;  /* 0x000000ff0f02e211 */ /* 0x000fe400020f0eff */
[----:B------:R-:W-:Y:S02]  /*0200*/  @!P5 SHF.R.S32.HI R12, RZ, 0x1f, R0 ;  /* 0x0000001fff0cd819 */ /* 0x000fe40000011400 */
[----:B------:R-:W-:Y:S01]  /*0210*/  @!P5 IADD3 R13, P4, PT, R0, R15, RZ ;  /* 0x0000000f000dd210 */ /* 0x000fe20007f9e0ff */
[----:B------:R-:W2:Y:S01]  /*0220*/  @!P5 LDC.64 R8, c[0x0][0x380] ;  /* 0x0000e000ff08db82 */ /* 0x000ea20000000a00 */
[----:B------:R-:W-:-:S02]  /*0230*/  @!P6 IMAD R19, R2, 0x3, RZ ;  /* 0x000000030213e824 */ /* 0x000fc400078e02ff */
[----:B------:R-:W-:Y:S02]  /*0240*/  @!P5 LEA.HI.X.SX32 R12, R15, R12, 0x1, P4 ;  /* 0x0000000c0f0cd211 */ /* 0x000fe400020f0eff */
[----:B------:R-:W-:Y:S02]  /*0250*/  PLOP3.LUT P4, PT, P1, P3, PT, 0xf8, 0x8f ;  /* 0x00000000008f781c */ /* 0x000fe40000f87f70 */
[----:B------:R-:W-:Y:S01]  /*0260*/  ISETP.LT.OR P3, PT, R0, RZ, P3 ;  /* 0x000000ff0000720c */ /* 0x000fe20001f61670 */
[----:B-1----:R-:W-:Y:S01]  /*0270*/  @!P6 IMAD.WIDE.U32 R10, R3, 0x3, R10 ;  /* 0x00000003030ae825 */ /* 0x002fe200078e000a */
[----:B------:R-:W-:-:S09]  /*0280*/  CS2R R2, SRZ ;  /* 0x0000000000027805 */ /* 0x000fd2000001ff00 */
[----:B------:R-:W1:Y:S01]  /*0290*/  @!P4 LDC.64 R16, c[0x0][0x380] ;  /* 0x0000e000ff10cb82 */ /* 0x000e620000000a00 */
[----:B------:R-:W-:Y:S01]  /*02a0*/  @!P4 IADD3 R21, P0, PT, R0, R15, RZ ;  /* 0x0000000f0015c210 */ /* 0x000fe20007f1e0ff */
[----:B------:R-:W-:Y:S01]  /*02b0*/  @!P6 IMAD.MOV.U32 R18, RZ, RZ, R10 ;  /* 0x000000ffff12e224 */ /* 0x000fe200078e000a */
[----:B------:R-:W-:Y:S02]  /*02c0*/  @!P6 IADD3 R19, PT, PT, R11, R19, RZ ;  /* 0x000000130b13e210 */ /* 0x000fe40007ffe0ff */
[----:B------:R-:W-:Y:S02]  /*02d0*/  @!P4 LEA.HI.X.SX32 R6, R15, RZ, 0x1, P0 ;  /* 0x000000ff0f06c211 */ /* 0x000fe400000f0eff */
[----:B------:R-:W-:Y:S01]  /*02e0*/  ISETP.NE.AND P0, PT, R4, RZ, PT ;  /* 0x000000ff0400720c */ /* 0x000fe20003f05270 */
[----:B--2---:R-:W-:Y:S01]  /*02f0*/  @!P5 IMAD.WIDE.U32 R8, R13, 0x3, R8 ;  /* 0x000000030d08d825 */ /* 0x004fe200078e0008 */
[----:B------:R-:W2:Y:S01]  /*0300*/  @!P3 LDC.64 R4, c[0x0][0x380] ;  /* 0x0000e000ff04bb82 */ /* 0x000ea20000000a00 */
[----:B0-----:R-:W3:Y:S02]  /*0310*/  @!P6 LDG.E.U8 R2, desc[UR4][R18.64+-0x5] ;  /* 0xfffffb041202e981 */ /* 0x001ee4000c1e1100 */
[----:B------:R-:W-:-:S02]  /*0320*/  @!P4 IMAD R11, R6, 0x3, RZ ;  /* 0x00000003060bc824 */ /* 0x000fc400078e02ff */
[----:B------:R-:W-:Y:S01]  /*0330*/  IMAD.MOV.U32 R6, RZ, RZ, RZ ;  /* 0x000000ffff067224 */ /* 0x000fe200078e00ff */
[----:B------:R-:W4:Y:S01]  /*0340*/  @!P6 LDG.E.U8 R3, desc[UR4][R18.64+-0x4] ;  /* 0xfffffc041203e981 */ /* 0x000f22000c1e1100 */
[----:B------:R-:W-:-:S04]  /*0350*/  @!P5 IMAD R23, R12, 0x3, RZ ;  /* 0x000000030c17d824 */ /* 0x000fc800078e02ff */
[----:B------:R-:W5:Y:S01]  /*0360*/  @!P6 LDG.E.U8 R6, desc[UR4][R18.64+-0x6] ;  /* 0xfffffa041206e981 */ /* 0x000f62000c1e1100 */
[----:B-1----:R-:W-:-:S04]  /*0370*/  @!P4 IMAD.WIDE.U32 R16, R21, 0x3, R16 ;  /* 0x000000031510c825 */ /* 0x002fc800078e0010 */
[----:B------:R-:W-:Y:S01]  /*0380*/  @!P3 IMAD.IADD R21, R0, 0x1, R15 ;  /* 0x000000010015b824 */ /* 0x000fe200078e020f */
[----:B------:R-:W-:Y:S01]  /*0390*/  @!P4 IADD3 R11, PT, PT, R17, R11, RZ ;  /* 0x0000000b110bc210 */ /* 0x000fe20007ffe0ff */
[----:B------:R-:W-:Y:S02]  /*03a0*/  @!P4 IMAD.MOV.U32 R10, RZ, RZ, R16 ;  /* 0x000000ffff0ac224 */ /* 0x000fe400078e0010 */
[----:B--2---:R-:W-:-:S03]  /*03b0*/  @!P3 IMAD.WIDE R12, R21, 0x3, R4 ;  /* 0x00000003150cb825 */ /* 0x004fc600078e0204 */
[----:B------:R-:W3:Y:S04]  /*03c0*/  @!P4 LDG.E.U8 R5, desc[UR4][R10.64+-0x2] ;  /* 0xfffffe040a05c981 */ /* 0x000ee8000c1e1100 */
[----:B------:R-:W4:Y:S01]  /*03d0*/  @!P4 LDG.E.U8 R14, desc[UR4][R10.64+-0x1] ;  /* 0xffffff040a0ec981 */ /* 0x000f22000c1e1100 */
[----:B------:R-:W-:-:S03]  /*03e0*/  @!P5 IADD3 R9, PT, PT, R9, R23, RZ ;  /* 0x000000170909d210 */ /* 0x000fc60007ffe0ff */
[----:B------:R0:W5:Y:S04]  /*03f0*/  @!P4 LDG.E.U8 R17, desc[UR4][R10.64+-0x3] ;  /* 0xfffffd040a11c981 */ /* 0x000168000c1e1100 */
[----:B------:R-:W2:Y:S04]  /*0400*/  @!P3 LDG.E.U8 R19, desc[UR4][R12.64+0x1] ;  /* 0x000001040c13b981 */ /* 0x000ea8000c1e1100 */
[----:B------:R-:W2:Y:S04]  /*0410*/  @!P3 LDG.E.U8 R21, desc[UR4][R12.64] ;  /* 0x000000040c15b981 */ /* 0x000ea8000c1e1100 */
[----:B------:R-:W2:Y:S04]  /*0420*/  @!P3 LDG.E.U8 R16, desc[UR4][R12.64+0x2] ;  /* 0x000002040c10b981 */ /* 0x000ea8000c1e1100 */
[----:B------:R-:W2:Y:S04]  /*0430*/  @!P5 LDG.E.U8 R23, desc[UR4][R8.64+0x3] ;  /* 0x000003040817d981 */ /* 0x000ea8000c1e1100 */
[----:B------:R-:W2:Y:S04]  /*0440*/  @!P5 LDG.E.U8 R25, desc[UR4][R8.64+0x4] ;  /* 0x000004040819d981 */ /* 0x000ea8000c1e1100 */
[----:B------:R1:W2:Y:S01]  /*0450*/  @!P5 LDG.E.U8 R18, desc[UR4][R8.64+0x5] ;  /* 0x000005040812d981 */ /* 0x0002a2000c1e1100 */
[----:B0-----:R-:W-:Y:S01]  /*0460*/  IADD3 R11, PT, PT, R7, -0x1, RZ ;  /* 0xffffffff070b7810 */ /* 0x001fe20007ffe0ff */
[----:B------:R-:W-:Y:S01]  /*0470*/  IMAD.MOV.U32 R4, RZ, RZ, RZ ;  /* 0x000000ffff047224 */ /* 0x000fe200078e00ff */
[----:B------:R-:W-:-:S02]  /*0480*/  @!P6 MOV R4, 0x1 ;  /* 0x000000010004e802 */ /* 0x000fc40000000f00 */
[----:B------:R-:W-:-:S03]  /*0490*/  ISETP.GE.U32.OR P6, PT, R11, UR7, P0 ;  /* 0x000000070b007c0c */ /* 0x000fc600087c6470 */
[----:B------:R-:W-:Y:S02]  /*04a0*/  @!P4 VIADD R4, R4, 0x1 ;  /* 0x000000010404c836 */ /* 0x000fe40000000000 */
[----:B------:R-:W-:Y:S02]  /*04b0*/  VIADD R15, R15, UR6 ;  /* 0x000000060f0f7c36 */ /* 0x000fe40008000000 */
[----:B------:R-:W-:-:S04]  /*04c0*/  @!P3 VIADD R4, R4, 0x1 ;  /* 0x000000010404b836 */ /* 0x000fc80000000000 */
[----:B------:R-:W-:Y:S02]  /*04d0*/  @!P5 VIADD R4, R4, 0x1 ;  /* 0x000000010404d836 */ /* 0x000fe40000000000 */
[----:B-1----:R-:W0:Y:S01]  /*04e0*/  @!P6 LDC.64 R8, c[0x0][0x380] ;  /* 0x0000e000ff08eb82 */ /* 0x002e220000000a00 */
[----:B---3--:R-:W-:Y:S02]  /*04f0*/  @!P4 IMAD.IADD R2, R2, 0x1, R5 ;  /* 0x000000010202c824 */ /* 0x008fe400078e0205 */
[----:B----4-:R-:W-:Y:S02]  /*0500*/  @!P4 IMAD.IADD R3, R3, 0x1, R14 ;  /* 0x000000010303c824 */ /* 0x010fe400078e020e */
[----:B-----5:R-:W-:Y:S01]  /*0510*/  @!P4 IMAD.IADD R6, R6, 0x1, R17 ;  /* 0x000000010606c824 */ /* 0x020fe200078e0211 */
[----:B------:R-:W-:Y:S01]  /*0520*/  ISETP.GE.U32.OR P4, PT, R11, UR7, P1 ;  /* 0x000000070b007c0c */ /* 0x000fe20008f86470 */
[----:B--2---:R-:W-:Y:S02]  /*0530*/  @!P3 IMAD.IADD R2, R2, 0x1, R19 ;  /* 0x000000010202b824 */ /* 0x004fe400078e0213 */
[----:B------:R-:W-:Y:S01]  /*0540*/  @!P3 IMAD.IADD R6, R6, 0x1, R21 ;  /* 0x000000010606b824 */ /* 0x000fe200078e0215 */
[----:B------:R-:W-:-:S02]  /*0550*/  @!P3 IADD3 R3, PT, PT, R3, R16, RZ ;  /* 0x000000100303b210 */ /* 0x000fc40007ffe0ff */
[----:B------:R-:W-:Y:S01]  /*0560*/  ISETP.GE.U32.OR P3, PT, R11, UR7, P2 ;  /* 0x000000070b007c0c */ /* 0x000fe20009766470 */
[----:B------:R-:W-:Y:S01]  /*0570*/  @!P5 IMAD.IADD R6, R6, 0x1, R23 ;  /* 0x000000010606d824 */ /* 0x000fe200078e0217 */
[----:B------:R-:W-:Y:S01]  /*0580*/  @!P5 IADD3 R2, PT, PT, R2, R25, RZ ;  /* 0x000000190202d210 */ /* 0x000fe20007ffe0ff */
[----:B------:R-:W-:-:S04]  /*0590*/  VIADD R5, R15, UR6 ;  /* 0x000000060f057c36 */ /* 0x000fc80008000000 */
[----:B------:R-:W1:Y:S01]  /*05a0*/  @!P4 LDC.64 R24, c[0x0][0x380] ;  /* 0x0000e000ff18cb82 */ /* 0x000e620000000a00 */
[----:B------:R-:W-:Y:S02]  /*05b0*/  @!P5 IADD3 R3, PT, PT, R3, R18, RZ ;  /* 0x000000120303d210 */ /* 0x000fe40007ffe0ff */
[----:B------:R-:W-:-:S04]  /*05c0*/  @!P6 IADD3 R17, P5, PT, R0, R15, RZ ;  /* 0x0000000f0011e210 */ /* 0x000fc80007fbe0ff */
[C---:B------:R-:W-:Y:S01]  /*05d0*/  @!P6 LEA.HI.X.SX32 R18, R15.reuse, RZ, 0x1, P5 ;  /* 0x000000ff0f12e211 */ /* 0x040fe200028f0eff */
[----:B------:R-:W2:Y:S01]  /*05e0*/  @!P3 LDC.64 R28, c[0x0][0x380] ;  /* 0x0000e000ff1cbb82 */ /* 0x000ea20000000a00 */
[CC--:B------:R-:W-:Y:S02]  /*05f0*/  @!P4 IADD3 R23, P5, PT, R0.reuse, R15.reuse, RZ ;  /* 0x0000000f0017c210 */ /* 0x0c0fe40007fbe0ff */
[----:B------:R-:W-:Y:S02]  /*0600*/  @!P3 SHF.R.S32.HI R19, RZ, 0x1f, R15 ;  /* 0x0000001fff13b819 */ /* 0x000fe4000001140f */
[----:B------:R-:W-:Y:S02]  /*0610*/  @!P4 LEA.HI.X.SX32 R14, R15, RZ, 0x1, P5 ;  /* 0x000000ff0f0ec211 */ /* 0x000fe400028f0eff */
[----:B------:R-:W-:-:S04]  /*0620*/  @!P3 IADD3 R13, P5, PT, R0, R15, RZ ;  /* 0x0000000f000db210 */ /* 0x000fc80007fbe0ff */
[C---:B------:R-:W-:Y:S02]  /*0630*/  @!P3 LEA.HI.X.SX32 R10, R0.reuse, R19, 0x1, P5 ;  /* 0x00000013000ab211 */ /* 0x040fe400028f0eff */
[----:B------:R-:W-:-:S04]  /*0640*/  @!P0 IADD3 R21, P5, PT, R0, R5, RZ ;  /* 0x0000000500158210 */ /* 0x000fc80007fbe0ff */
[----:B------:R-:W-:Y:S02]  /*0650*/  @!P0 LEA.HI.X.SX32 R12, R5, RZ, 0x1, P5 ;  /* 0x000000ff050c8211 */ /* 0x000fe400028f0eff */
[----:B------:R-:W-:-:S04]  /*0660*/  @!P1 IADD3 R26, P5, PT, R0, R5, RZ ;  /* 0x00000005001a9210 */ /* 0x000fc80007fbe0ff */
[----:B------:R-:W-:Y:S02]  /*0670*/  @!P1 LEA.HI.X.SX32 R22, R5, RZ, 0x1, P5 ;  /* 0x000000ff05169211 */ /* 0x000fe400028f0eff */
[----:B------:R-:W-:-:S04]  /*0680*/  ISETP.GE.U32.AND P5, PT, R11, UR7, PT ;  /* 0x000000070b007c0c */ /* 0x000fc8000bfa6070 */
[----:B------:R-:W-:Y:S01]  /*0690*/  ISETP.LT.OR P5, PT, R0, RZ, P5 ;  /* 0x000000ff0000720c */ /* 0x000fe20002fa1670 */
[----:B0-----:R-:W-:-:S04]  /*06a0*/  @!P6 IMAD.WIDE.U32 R16, R17, 0x3, R8 ;  /* 0x000000031110e825 */ /* 0x001fc800078e0008 */
[----:B------:R-:W-:-:S05]  /*06b0*/  @!P6 IMAD R9, R18, 0x3, RZ ;  /* 0x000000031209e824 */ /* 0x000fca00078e02ff */
[----:B------:R-:W-:-:S03]  /*06c0*/  @!P6 IADD3 R17, PT, PT, R17, R9, RZ ;  /* 0x000000091111e210 */ /* 0x000fc60007ffe0ff */
[----:B------:R-:W0:Y:S02]  /*06d0*/  @!P5 LDC.64 R18, c[0x0][0x380] ;  /* 0x0000e000ff12db82 */ /* 0x000e240000000a00 */
[----:B------:R-:W3:Y:S04]  /*06e0*/  @!P6 LDG.E.U8 R9, desc[UR4][R16.64+-0x6] ;  /* 0xfffffa041009e981 */ /* 0x000ee8000c1e1100 */
[----:B------:R-:W4:Y:S04]  /*06f0*/  @!P6 LDG.E.U8 R11, desc[UR4][R16.64+-0x5] ;  /* 0xfffffb04100be981 */ /* 0x000f28000c1e1100 */
[----:B------:R5:W4:Y:S02]  /*0700*/  @!P6 LDG.E.U8 R8, desc[UR4][R16.64+-0x4] ;  /* 0xfffffc041008e981 */ /* 0x000b24000c1e1100 */
[----:B-----5:R-:W5:Y:S01]  /*0710*/  @!P0 LDC.64 R16, c[0x0][0x380] ;  /* 0x0000e000ff108b82 */ /* 0x020f620000000a00 */
[----:B-1----:R-:W-:-:S04]  /*0720*/  @!P4 IMAD.WIDE.U32 R24, R23, 0x3, R24 ;  /* 0x000000031718c825 */ /* 0x002fc800078e0018 */
[----:B------:R-:W-:Y:S02]  /*0730*/  @!P4 IMAD R23, R14, 0x3, RZ ;  /* 0x000000030e17c824 */ /* 0x000fe400078e02ff */
[----:B------:R-:W-:Y:S02]  /*0740*/  @!P5 IMAD.IADD R15, R0, 0x1, R15 ;  /* 0x00000001000fd824 */ /* 0x000fe400078e020f */
[----:B------:R-:W-:Y:S02]  /*0750*/  @!P4 IMAD.IADD R25, R25, 0x1, R23 ;  /* 0x000000011919c824 */ /* 0x000fe400078e0217 */
[----:B0-----:R-:W-:-:S03]  /*0760*/  @!P5 IMAD.WIDE R18, R15, 0x3, R18 ;  /* 0x000000030f12d825 */ /* 0x001fc600078e0212 */
[----:B------:R-:W4:Y:S01]  /*0770*/  @!P4 LDG.E.U8 R15, desc[UR4][R24.64+-0x2] ;  /* 0xfffffe04180fc981 */ /* 0x000f22000c1e1100 */
[----:B--2---:R-:W-:-:S03]  /*0780*/  @!P3 IMAD.WIDE.U32 R28, R13, 0x3, R28 ;  /* 0x000000030d1cb825 */ /* 0x004fc600078e001c */
[----:B------:R-:W2:Y:S01]  /*0790*/  @!P4 LDG.E.U8 R13, desc[UR4][R24.64+-0x3] ;  /* 0xfffffd04180dc981 */ /* 0x000ea2000c1e1100 */
[----:B------:R-:W-:-:S03]  /*07a0*/  @!P3 IMAD R23, R10, 0x3, RZ ;  /* 0x000000030a17b824 */ /* 0x000fc600078e02ff */
[----:B------:R-:W2:Y:S01]  /*07b0*/  @!P4 LDG.E.U8 R10, desc[UR4][R24.64+-0x1] ;  /* 0xffffff04180ac981 */ /* 0x000ea2000c1e1100 */
[----:B------:R-:W-:Y:S01]  /*07c0*/  @!P0 IMAD R27, R12, 0x3, RZ ;  /* 0x000000030c1b8824 */ /* 0x000fe200078e02ff */
[----:B------:R-:W-:Y:S01]  /*07d0*/  @!P3 IADD3 R29, PT, PT, R29, R23, RZ ;  /* 0x000000171d1db210 */ /* 0x000fe20007ffe0ff */
[----:B-----5:R-:W-:Y:S01]  /*07e0*/  @!P0 IMAD.WIDE.U32 R16, R21, 0x3, R16 ;  /* 0x0000000315108825 */ /* 0x020fe200078e0010 */
[----:B------:R-:W5:Y:S04]  /*07f0*/  @!P5 LDG.E.U8 R12, desc[UR4][R18.64+0x2] ;  /* 0x00000204120cd981 */ /* 0x000f68000c1e1100 */
[----:B------:R-:W5:Y:S01]  /*0800*/  @!P5 LDG.E.U8 R21, desc[UR4][R18.64] ;  /* 0x000000041215d981 */ /* 0x000f62000c1e1100 */
[----:B------:R-:W-:-:S03]  /*0810*/  @!P0 IMAD.IADD R17, R17, 0x1, R27 ;  /* 0x0000000111118824 */ /* 0x000fc600078e021b */
[----:B------:R0:W5:Y:S04]  /*0820*/  @!P5 LDG.E.U8 R23, desc[UR4][R18.64+0x1] ;  /* 0x000001041217d981 */ /* 0x000168000c1e1100 */
[----:B------:R-:W5:Y:S04]  /*0830*/  @!P3 LDG.E.U8 R25, desc[UR4][R28.64+0x3] ;  /* 0x000003041c19b981 */ /* 0x000f68000c1e1100 */
[----:B------:R-:W5:Y:S01]  /*0840*/  @!P3 LDG.E.U8 R27, desc[UR4][R28.64+0x4] ;  /* 0x000004041c1bb981 */ /* 0x000f62000c1e1100 */
[----:B0-----:R-:W0:Y:S03]  /*0850*/  @!P1 LDC.64 R18, c[0x0][0x380] ;  /* 0x0000e000ff129b82 */ /* 0x001e260000000a00 */
[----:B------:R-:W5:Y:S04]  /*0860*/  @!P3 LDG.E.U8 R14, desc[UR4][R28.64+0x5] ;  /* 0x000005041c0eb981 */ /* 0x000f68000c1e1100 */
[----:B------:R-:W5:Y:S04]  /*0870*/  @!P0 LDG.E.U8 R20, desc[UR4][R16.64+-0x5] ;  /* 0xfffffb0410148981 */ /* 0x000f68000c1e1100 */
[----:B------:R-:W5:Y:S04]  /*0880*/  @!P0 LDG.E.U8 R24, desc[UR4][R16.64+-0x4] ;  /* 0xfffffc0410188981 */ /* 0x000f68000c1e1100 */
[----:B------:R1:W5:Y:S01]  /*0890*/  @!P0 LDG.E.U8 R29, desc[UR4][R16.64+-0x6] ;  /* 0xfffffa04101d8981 */ /* 0x000362000c1e1100 */
[----:B------:R-:W-:-:S02]  /*08a0*/  @!P1 IMAD R22, R22, 0x3, RZ ;  /* 0x0000000316169824 */ /* 0x000fc400078e02ff */
[----:B0-----:R-:W-:-:S04]  /*08b0*/  @!P1 IMAD.WIDE.U32 R18, R26, 0x3, R18 ;  /* 0x000000031a129825 */ /* 0x001fc800078e0012 */
[----:B------:R-:W-:-:S05]  /*08c0*/  @!P1 IMAD.IADD R19, R19, 0x1, R22 ;  /* 0x0000000113139824 */ /* 0x000fca00078e0216 */
[----:B------:R-:W5:Y:S04]  /*08d0*/  @!P1 LDG.E.U8 R22, desc[UR4][R18.64+-0x3] ;  /* 0xfffffd0412169981 */ /* 0x000f68000c1e1100 */
[----:B------:R-:W5:Y:S01]  /*08e0*/  @!P1 LDG.E.U8 R26, desc[UR4][R18.64+-0x2] ;  /* 0xfffffe04121a9981 */ /* 0x000f62000c1e1100 */
[----:B------:R-:W-:Y:S01]  /*08f0*/  @!P6 IADD3 R4, PT, PT, R4, 0x1, RZ ;  /* 0x000000010404e810 */ /* 0x000fe20007ffe0ff */
[----:B-1----:R-:W-:-:S04]  /*0900*/  VIADD R16, R7, 0x1 ;  /* 0x0000000107107836 */ /* 0x002fc80000000000 */
[----:B------:R-:W-:-:S04]  /*0910*/  @!P4 VIADD R4, R4, 0x1 ;  /* 0x000000010404c836 */ /* 0x000fc80000000000 */
[----:B------:R-:W-:Y:S01]  /*0920*/  @!P5 VIADD R4, R4, 0x1 ;  /* 0x000000010404d836 */ /* 0x000fe20000000000 */
[----:B------:R0:W5:Y:S03]  /*0930*/  @!P1 LDG.E.U8 R18, desc[UR4][R18.64+-0x1] ;  /* 0xffffff0412129981 */ /* 0x000166000c1e1100 */
[----:B------:R-:W-:Y:S01]  /*0940*/  @!P3 VIADD R4, R4, 0x1 ;  /* 0x000000010404b836 */ /* 0x000fe20000000000 */
[----:B------:R-:W-:-:S03]  /*0950*/  IADD3 R7, PT, PT, R5, UR6, RZ ;  /* 0x0000000605077c10 */ /* 0x000fc6000fffe0ff */
[----:B------:R-:W-:Y:S01]  /*0960*/  @!P0 VIADD R4, R4, 0x1 ;  /* 0x0000000104048836 */ /* 0x000fe20000000000 */
[----:B---3--:R-:W-:Y:S01]  /*0970*/  @!P6 IADD3 R6, PT, PT, R6, R9, RZ ;  /* 0x000000090606e210 */ /* 0x008fe20007ffe0ff */
[----:B----4-:R-:W-:Y:S02]  /*0980*/  @!P6 IMAD.IADD R2, R2, 0x1, R11 ;  /* 0x000000010202e824 */ /* 0x010fe400078e020b */
[----:B------:R-:W-:Y:S01]  /*0990*/  @!P6 IMAD.IADD R3, R3, 0x1, R8 ;  /* 0x000000010303e824 */ /* 0x000fe200078e0208 */
[----:B------:R-:W-:Y:S02]  /*09a0*/  ISETP.GE.U32.OR P6, PT, R16, UR7, P1 ;  /* 0x0000000710007c0c */ /* 0x000fe40008fc6470 */
[----:B------:R-:W-:Y:S01]  /*09b0*/  @!P2 SHF.R.S32.HI R9, RZ, 0x1f, R5 ;  /* 0x0000001fff09a819 */ /* 0x000fe20000011405 */
[----:B------:R-:W-:Y:S01]  /*09c0*/  @!P4 IMAD.IADD R2, R2, 0x1, R15 ;  /* 0x000000010202c824 */ /* 0x000fe200078e020f */
[----:B--2---:R-:W-:Y:S01]  /*09d0*/  @!P4 IADD3 R6, PT, PT, R6, R13, RZ ;  /* 0x0000000d0606c210 */ /* 0x004fe20007ffe0ff */
[----:B------:R-:W-:-:S04]  /*09e0*/  @!P4 IMAD.IADD R3, R3, 0x1, R10 ;  /* 0x000000010303c824 */ /* 0x000fc800078e020a */
[----:B-----5:R-:W-:Y:S01]  /*09f0*/  @!P5 IMAD.IADD R3, R3, 0x1, R12 ;  /* 0x000000010303d824 */ /* 0x020fe200078e020c */
[----:B------:R-:W-:Y:S01]  /*0a00*/  @!P5 IADD3 R6, PT, PT, R6, R21, RZ ;  /* 0x000000150606d210 */ /* 0x000fe20007ffe0ff */
[----:B------:R-:W-:Y:S01]  /*0a10*/  @!P5 IMAD.IADD R2, R2, 0x1, R23 ;  /* 0x000000010202d824 */ /* 0x000fe200078e0217 */
[----:B------:R-:W-:-:S03]  /*0a20*/  ISETP.GE.U32.OR P5, PT, R16, UR7, P0 ;  /* 0x0000000710007c0c */ /* 0x000fc600087a6470 */
[----:B------:R-:W-:Y:S02]  /*0a30*/  @!P3 IMAD.IADD R6, R6, 0x1, R25 ;  /* 0x000000010606b824 */ /* 0x000fe400078e0219 */
[----:B------:R-:W-:Y:S01]  /*0a40*/  @!P3 IMAD.IADD R2, R2, 0x1, R27 ;  /* 0x000000010202b824 */ /* 0x000fe200078e021b */
[----:B------:R-:W-:Y:S02]  /*0a50*/  @!P3 IADD3 R3, PT, PT, R3, R14, RZ ;  /* 0x0000000e0303b210 */ /* 0x000fe40007ffe0ff */
[----:B------:R-:W1:Y:S01]  /*0a60*/  @!P2 LDC.64 R14, c[0x0][0x380] ;  /* 0x0000e000ff0eab82 */ /* 0x000e620000000a00 */
[----:B------:R-:W-:Y:S01]  /*0a70*/  @!P0 IMAD.IADD R2, R2, 0x1, R20 ;  /* 0x0000000102028824 */ /* 0x000fe200078e0214 */
[----:B------:R-:W-:Y:S02]  /*0a80*/  ISETP.GE.U32.OR P3, PT, R16, UR7, P2 ;  /* 0x0000000710007c0c */ /* 0x000fe40009766470 */
[----:B------:R-:W-:Y:S02]  /*0a90*/  @!P0 IADD3 R3, PT, PT, R3, R24, RZ ;  /* 0x0000001803038210 */ /* 0x000fe40007ffe0ff */
[----:B------:R-:W-:-:S02]  /*0aa0*/  ISETP.GE.AND P4, PT, R0, RZ, PT ;  /* 0x000000ff0000720c */ /* 0x000fc40003f86270 */
[----:B------:R-:W2:Y:S01]  /*0ab0*/  @!P5 LDC.64 R10, c[0x0][0x380] ;  /* 0x0000e000ff0adb82 */ /* 0x000ea20000000a00 */
[----:B------:R-:W-:Y:S02]  /*0ac0*/  @!P0 IADD3 R6, PT, PT, R6, R29, RZ ;  /* 0x0000001d06068210 */ /* 0x000fe40007ffe0ff */
[----:B------:R-:W-:-:S04]  /*0ad0*/  @!P2 IADD3 R17, P0, PT, R0, R5, RZ ;  /* 0x000000050011a210 */ /* 0x000fc80007f1e0ff */
[C---:B------:R-:W-:Y:S02]  /*0ae0*/  @!P2 LEA.HI.X.SX32 R24, R0.reuse, R9, 0x1, P0 ;  /* 0x000000090018a211 */ /* 0x040fe400000f0eff */
[CC--:B------:R-:W-:Y:S02]  /*0af0*/  @!P5 IADD3 R25, P0, PT, R0.reuse, R7.reuse, RZ ;  /* 0x000000070019d210 */ /* 0x0c0fe40007f1e0ff */
[----:B------:R-:W-:Y:S01]  /*0b00*/  @!P3 SHF.R.S32.HI R23, RZ, 0x1f, R7 ;  /* 0x0000001fff17b819 */ /* 0x000fe20000011407 */
[----:B------:R-:W3:Y:S01]  /*0b10*/  @P4 LDC.64 R12, c[0x0][0x380] ;  /* 0x0000e000ff0c4b82 */ /* 0x000ee20000000a00 */
[----:B------:R-:W-:Y:S02]  /*0b20*/  @!P5 LEA.HI.X.SX32 R8, R7, RZ, 0x1, P0 ;  /* 0x000000ff0708d211 */ /* 0x000fe400000f0eff */
[----:B------:R-:W-:-:S04]  /*0b30*/  @!P6 IADD3 R9, P0, PT, R0, R7, RZ ;  /* 0x000000070009e210 */ /* 0x000fc80007f1e0ff */
[----:B------:R-:W-:Y:S02]  /*0b40*/  @!P6 LEA.HI.X.SX32 R20, R7, RZ, 0x1, P0 ;  /* 0x000000ff0714e211 */ /* 0x000fe400000f0eff */
[----:B------:R-:W-:Y:S01]  /*0b50*/  @!P3 IADD3 R21, P0, PT, R0, R7, RZ ;  /* 0x000000070015b210 */ /* 0x000fe20007f1e0ff */
[----:B-1----:R-:W-:-:S03]  /*0b60*/  @!P2 IMAD.WIDE.U32 R14, R17, 0x3, R14 ;  /* 0x00000003110ea825 */ /* 0x002fc600078e000e */
[----:B------:R-:W-:Y:S02]  /*0b70*/  @!P3 LEA.HI.X.SX32 R23, R0, R23, 0x1, P0 ;  /* 0x000000170017b211 */ /* 0x000fe400000f0eff */
[----:B------:R-:W-:Y:S02]  /*0b80*/  ISETP.GE.U32.AND P0, PT, R16, UR7, PT ;  /* 0x0000000710007c0c */ /* 0x000fe4000bf06070 */
[----:B------:R-:W1:Y:S02]  /*0b90*/  @!P6 LDC.64 R16, c[0x0][0x380] ;  /* 0x0000e000ff10eb82 */ /* 0x000e640000000a00 */
[C---:B------:R-:W-:Y:S01]  /*0ba0*/  ISETP.LT.OR P0, PT, R0.reuse, RZ, P0 ;  /* 0x000000ff0000720c */ /* 0x040fe20000701670 */
[----:B------:R-:W-:Y:S02]  /*0bb0*/  @P4 IMAD.IADD R27, R0, 0x1, R5 ;  /* 0x00000001001b4824 */ /* 0x000fe400078e0205 */
[----:B--2---:R-:W-:-:S04]  /*0bc0*/  @!P5 IMAD.WIDE.U32 R10, R25, 0x3, R10 ;  /* 0x00000003190ad825 */ /* 0x004fc800078e000a */
[----:B---3--:R-:W-:-:S04]  /*0bd0*/  @P4 IMAD.WIDE R12, R27, 0x3, R12 ;  /* 0x000000031b0c4825 */ /* 0x008fc800078e020c */
[----:B------:R-:W-:Y:S01]  /*0be0*/  @!P2 IMAD R27, R24, 0x3, RZ ;  /* 0x00000003181ba824 */ /* 0x000fe200078e02ff */
[----:B------:R-:W2:Y:S01]  /*0bf0*/  @P4 LDG.E.U8 R29, desc[UR4][R12.64] ;  /* 0x000000040c1d4981 */ /* 0x000ea2000c1e1100 */
[----:B0-----:R-:W-:Y:S01]  /*0c00*/  @!P5 IMAD R19, R8, 0x3, RZ ;  /* 0x000000030813d824 */ /* 0x001fe200078e02ff */
[----:B------:R-:W0:Y:S01]  /*0c10*/  @!P3 LDC.64 R24, c[0x0][0x380] ;  /* 0x0000e000ff18bb82 */ /* 0x000e220000000a00 */
[----:B-1----:R-:W-:-:S07]  /*0c20*/  @!P6 IMAD.WIDE.U32 R16, R9, 0x3, R16 ;  /* 0x000000030910e825 */ /* 0x002fce00078e0010 */
[----:B------:R-:W1:Y:S01]  /*0c30*/  @!P0 LDC.64 R8, c[0x0][0x380] ;  /* 0x0000e000ff088b82 */ /* 0x000e620000000a00 */
[----:B------:R-:W-:Y:S02]  /*0c40*/  @!P2 IMAD.IADD R15, R15, 0x1, R27 ;  /* 0x000000010f0fa824 */ /* 0x000fe400078e021b */
[----:B------:R-:W-:Y:S01]  /*0c50*/  @!P1 IMAD.IADD R6, R6, 0x1, R22 ;  /* 0x0000000106069824 */ /* 0x000fe200078e0216 */
[----:B------:R-:W3:Y:S01]  /*0c60*/  @P4 LDG.E.U8 R27, desc[UR4][R12.64+0x1] ;  /* 0x000001040c1b4981 */ /* 0x000ee2000c1e1100 */
[----:B------:R-:W-:Y:S02]  /*0c70*/  @!P5 IMAD.IADD R11, R11, 0x1, R19 ;  /* 0x000000010b0bd824 */ /* 0x000fe400078e0213 */
[----:B------:R-:W-:Y:S01]  /*0c80*/  @!P6 IMAD R20, R20, 0x3, RZ ;  /* 0x000000031414e824 */ /* 0x000fe200078e02ff */
[----:B------:R-:W4:Y:S01]  /*0c90*/  @P4 LDG.E.U8 R22, desc[UR4][R12.64+0x2] ;  /* 0x000002040c164981 */ /* 0x000f22000c1e1100 */
[----:B------:R-:W-:-:S03]  /*0ca0*/  @!P1 IADD3 R2, PT, PT, R2, R26, RZ ;  /* 0x0000001a02029210 */ /* 0x000fc60007ffe0ff */
[----:B------:R-:W5:Y:S01]  /*0cb0*/  @!P2 LDG.E.U8 R19, desc[UR4][R14.64+0x3] ;  /* 0x000003040e13a981 */ /* 0x000f62000c1e1100 */
[----:B------:R-:W-:-:S03]  /*0cc0*/  @!P6 IADD3 R17, PT, PT, R17, R20, RZ ;  /* 0x000000141111e210 */ /* 0x000fc60007ffe0ff */
[----:B------:R-:W5:Y:S04]  /*0cd0*/  @!P2 LDG.E.U8 R26, desc[UR4][R14.64+0x4] ;  /* 0x000004040e1aa981 */ /* 0x000f68000c1e1100 */
[----:B------:R0:W5:Y:S04]  /*0ce0*/  @!P2 LDG.E.U8 R28, desc[UR4][R14.64+0x5] ;  /* 0x000005040e1ca981 */ /* 0x000168000c1e1100 */
[----:B------:R-:W5:Y:S01]  /*0cf0*/  @!P5 LDG.E.U8 R12, desc[UR4][R10.64+-0x6] ;  /* 0xfffffa040a0cd981 */ /* 0x000f62000c1e1100 */
[----:B0-----:R-:W-:-:S03]  /*0d00*/  @!P3 IMAD.WIDE.U32 R24, R21, 0x3, R24 ;  /* 0x000000031518b825 */ /* 0x001fc600078e0018 */
[----:B------:R-:W5:Y:S01]  /*0d10*/  @!P5 LDG.E.U8 R13, desc[UR4][R10.64+-0x5] ;  /* 0xfffffb040a0dd981 */ /* 0x000f62000c1e1100 */
[----:B------:R-:W-:Y:S02]  /*0d20*/  @!P0 IMAD.IADD R15, R0, 0x1, R7 ;  /* 0x00000001000f8824 */ /* 0x000fe400078e0207 */
[----:B------:R-:W-:Y:S01]  /*0d30*/  @!P3 IMAD R23, R23, 0x3, RZ ;  /* 0x000000031717b824 */ /* 0x000fe200078e02ff */
[----:B------:R-:W5:Y:S01]  /*0d40*/  @!P6 LDG.E.U8 R7, desc[UR4][R16.64+-0x3] ;  /* 0xfffffd041007e981 */ /* 0x000f62000c1e1100 */
[----:B-1----:R-:W-:-:S03]  /*0d50*/  @!P0 IMAD.WIDE R8, R15, 0x3, R8 ;  /* 0x000000030f088825 */ /* 0x002fc600078e0208 */
[----:B------:R-:W5:Y:S04]  /*0d60*/  @!P6 LDG.E.U8 R14, desc[UR4][R16.64+-0x1] ;  /* 0xffffff04100ee981 */ /* 0x000f68000c1e1100 */
[----:B------:R-:W5:Y:S01]  /*0d70*/  @!P5 LDG.E.U8 R10, desc[UR4][R10.64+-0x4] ;  /* 0xfffffc040a0ad981 */ /* 0x000f62000c1e1100 */
[----:B------:R-:W-:-:S03]  /*0d80*/  @!P3 IMAD.IADD R25, R25, 0x1, R23 ;  /* 0x000000011919b824 */ /* 0x000fc600078e0217 */
[----:B------:R-:W5:Y:S04]  /*0d90*/  @!P0 LDG.E.U8 R15, desc[UR4][R8.64] ;  /* 0x00000004080f8981 */ /* 0x000f68000c1e1100 */
[----:B------:R-:W5:Y:S04]  /*0da0*/  @!P3 LDG.E.U8 R23, desc[UR4][R24.64+0x3] ;  /* 0x000003041817b981 */ /* 0x000f68000c1e1100 */
[----:B------:R-:W5:Y:S04]  /*0db0*/  @!P6 LDG.E.U8 R11, desc[UR4][R16.64+-0x2] ;  /* 0xfffffe04100be981 */ /* 0x000f68000c1e1100 */
[----:B------:R-:W5:Y:S04]  /*0dc0*/  @!P0 LDG.E.U8 R21, desc[UR4][R8.64+0x1] ;  /* 0x0000010408158981 */ /* 0x000f68000c1e1100 */
[----:B------:R-:W5:Y:S04]  /*0dd0*/  @!P0 LDG.E.U8 R20, desc[UR4][R8.64+0x2] ;  /* 0x0000020408148981 */ /* 0x000f68000c1e1100 */
[----:B------:R-:W5:Y:S04]  /*0de0*/  @!P3 LDG.E.U8 R17, desc[UR4][R24.64+0x4] ;  /* 0x000004041811b981 */ /* 0x000f68000c1e1100 */
[----:B------:R-:W5:Y:S01]  /*0df0*/  @!P3 LDG.E.U8 R24, desc[UR4][R24.64+0x5] ;  /* 0x000005041818b981 */ /* 0x000f62000c1e1100 */
[----:B------:R-:W-:Y:S01]  /*0e00*/  @!P1 VIADD R4, R4, 0x1 ;  /* 0x0000000104049836 */ /* 0x000fe20000000000 */
[----:B------:R-:W-:-:S03]  /*0e10*/  @!P1 IADD3 R3, PT, PT, R3, R18, RZ ;  /* 0x0000001203039210 */ /* 0x000fc60007ffe0ff */
[----:B------:R-:W-:-:S05]  /*0e20*/  @P4 VIADD R4, R4, 0x1 ;  /* 0x0000000104044836 */ /* 0x000fca0000000000 */
[----:B------:R-:W-:-:S05]  /*0e30*/  @!P2 IADD3 R4, PT, PT, R4, 0x1, RZ ;  /* 0x000000010404a810 */ /* 0x000fca0007ffe0ff */
[----:B------:R-:W-:-:S04]  /*0e40*/  @!P5 VIADD R4, R4, 0x1 ;  /* 0x000000010404d836 */ /* 0x000fc80000000000 */
[----:B------:R-:W-:-:S05]  /*0e50*/  @!P6 VIADD R4, R4, 0x1 ;  /* 0x000000010404e836 */ /* 0x000fca0000000000 */
[----:B------:R-:W-:-:S05]  /*0e60*/  @!P0 IADD3 R4, PT, PT, R4, 0x1, RZ ;  /* 0x0000000104048810 */ /* 0x000fca0007ffe0ff */
[----:B------:R-:W-:Y:S01]  /*0e70*/  @!P3 VIADD R4, R4, 0x1 ;  /* 0x000000010404b836 */ /* 0x000fe20000000000 */
[----:B--2---:R-:W-:Y:S01]  /*0e80*/  @P4 IADD3 R6, PT, PT, R6, R29, RZ ;  /* 0x0000001d06064210 */ /* 0x004fe20007ffe0ff */
[----:B---3--:R-:W-:Y:S02]  /*0e90*/  @P4 IMAD.IADD R2, R2, 0x1, R27 ;  /* 0x0000000102024824 */ /* 0x008fe400078e021b */
[----:B----4-:R-:W-:Y:S02]  /*0ea0*/  @P4 IMAD.IADD R3, R3, 0x1, R22 ;  /* 0x0000000103034824 */ /* 0x010fe400078e0216 */
[----:B-----5:R-:W-:Y:S02]  /*0eb0*/  @!P2 IMAD.IADD R6, R6, 0x1, R19 ;  /* 0x000000010606a824 */ /* 0x020fe400078e0213 */
[----:B------:R-:W-:Y:S01]  /*0ec0*/  @!P2 IMAD.IADD R2, R2, 0x1, R26 ;  /* 0x000000010202a824 */ /* 0x000fe200078e021a */
[----:B------:R-:W-:Y:S01]  /*0ed0*/  @!P2 IADD3 R3, PT, PT, R3, R28, RZ ;  /* 0x0000001c0303a210 */ /* 0x000fe20007ffe0ff */
[----:B------:R-:W-:-:S03]  /*0ee0*/  @!P5 IMAD.IADD R6, R6, 0x1, R12 ;  /* 0x000000010606d824 */ /* 0x000fc600078e020c */
[----:B------:R-:W-:Y:S02]  /*0ef0*/  @!P5 IADD3 R2, PT, PT, R2, R13, RZ ;  /* 0x0000000d0202d210 */ /* 0x000fe40007ffe0ff */
[----:B------:R-:W-:Y:S01]  /*0f00*/  @!P6 IADD3 R6, PT, PT, R6, R7, RZ ;  /* 0x000000070606e210 */ /* 0x000fe20007ffe0ff */
[----:B------:R-:W-:-:S04]  /*0f10*/  @!P5 IMAD.IADD R3, R3, 0x1, R10 ;  /* 0x000000010303d824 */ /* 0x000fc800078e020a */
[----:B------:R-:W-:Y:S02]  /*0f20*/  @!P6 IMAD.IADD R3, R3, 0x1, R14 ;  /* 0x000000010303e824 */ /* 0x000fe400078e020e */
[----:B------:R-:W-:Y:S02]  /*0f30*/  @!P0 IMAD.IADD R6, R6, 0x1, R15 ;  /* 0x0000000106068824 */ /* 0x000fe400078e020f */
[----:B------:R-:W-:Y:S02]  /*0f40*/  @!P6 IMAD.IADD R2, R2, 0x1, R11 ;  /* 0x000000010202e824 */ /* 0x000fe400078e020b */
[----:B------:R-:W-:Y:S02]  /*0f50*/  @!P3 IMAD.IADD R6, R6, 0x1, R23 ;  /* 0x000000010606b824 */ /* 0x000fe400078e0217 */
[----:B------:R-:W-:Y:S01]  /*0f60*/  @!P0 IMAD.IADD R2, R2, 0x1, R21 ;  /* 0x0000000102028824 */ /* 0x000fe200078e0215 */
[----:B------:R-:W-:Y:S02]  /*0f70*/  @!P0 IADD3 R3, PT, PT, R3, R20, RZ ;  /* 0x0000001403038210 */ /* 0x000fe40007ffe0ff */
[----:B------:R-:W-:-:S02]  /*0f80*/  LOP3.LUT R13, R4, 0xffff, RZ, 0xc0, !PT ;  /* 0x0000ffff040d7812 */ /* 0x000fc400078ec0ff */
[----:B------:R-:W-:Y:S02]  /*0f90*/  @!P3 IADD3 R2, PT, PT, R2, R17, RZ ;  /* 0x000000110202b210 */ /* 0x000fe40007ffe0ff */
[----:B------:R-:W-:Y:S01]  /*0fa0*/  LOP3.LUT R12, R6, 0xffff, RZ, 0xc0, !PT ;  /* 0x0000ffff060c7812 */ /* 0x000fe200078ec0ff */
[----:B------:R-:W-:Y:S01]  /*0fb0*/  @!P3 IMAD.IADD R3, R3, 0x1, R24 ;  /* 0x000000010303b824 */ /* 0x000fe200078e0218 */
[----:B------:R-:W-:-:S07]  /*0fc0*/  MOV R14, 0xfe0 ;  /* 0x00000fe0000e7802 */ /* 0x000fce0000000f00 */
[----:B------:R-:W-:Y:S05]  /*0fd0*/  CALL.REL.NOINC `($__internal_0_$__cuda_sm20_div_u16) ;  /* 0x00000000003c7944 */ /* 0x000fea0003c00000 */
[----:B------:R-:W0:Y:S01]  /*0fe0*/  LDC.64 R6, c[0x0][0x388] ;  /* 0x0000e200ff067b82 */ /* 0x000e220000000a00 */
[----:B------:R-:W-:Y:S01]  /*0ff0*/  IMAD.IADD R5, R0, 0x1, R5 ;  /* 0x0000000100057824 */ /* 0x000fe200078e0205 */
[----:B------:R-:W-:Y:S02]  /*1000*/  LOP3.LUT R12, R2, 0xffff, RZ, 0xc0, !PT ;  /* 0x0000ffff020c7812 */ /* 0x000fe400078ec0ff */
[----:B------:R-:W-:Y:S01]  /*1010*/  LOP3.LUT R13, R4, 0xffff, RZ, 0xc0, !PT ;  /* 0x0000ffff040d7812 */ /* 0x000fe200078ec0ff */
[----:B0-----:R-:W-:-:S05]  /*1020*/  IMAD.WIDE R6, R5, 0x3, R6 ;  /* 0x0000000305067825 */ /* 0x001fca00078e0206 */
[----:B------:R0:W-:Y:S01]  /*1030*/  STG.E.U8 desc[UR4][R6.64], R15 ;  /* 0x0000000f06007986 */ /* 0x0001e2000c101104 */
[----:B------:R-:W-:-:S07]  /*1040*/  MOV R14, 0x1060 ;  /* 0x00001060000e7802 */ /* 0x000fce0000000f00 */
[----:B0-----:R-:W-:Y:S05]  /*1050*/  CALL.REL.NOINC `($__internal_0_$__cuda_sm20_div_u16) ;  /* 0x00000000001c7944 */ /* 0x001fea0003c00000 */
[----:B------:R0:W-:Y:S01]  /*1060*/  STG.E.U8 desc[UR4][R6.64+0x1], R15 ;  /* 0x0000010f06007986 */ /* 0x0001e2000c101104 */
[----:B------:R-:W-:Y:S02]  /*1070*/  LOP3.LUT R12, R3, 0xffff, RZ, 0xc0, !PT ;  /* 0x0000ffff030c7812 */ /* 0x000fe400078ec0ff */
[----:B------:R-:W-:Y:S02]  /*1080*/  LOP3.LUT R13, R4, 0xffff, RZ, 0xc0, !PT ;  /* 0x0000ffff040d7812 */ /* 0x000fe400078ec0ff */
[----:B------:R-:W-:-:S07]  /*1090*/  MOV R14, 0x10b0 ;  /* 0x000010b0000e7802 */ /* 0x000fce0000000f00 */
[----:B0-----:R-:W-:Y:S05]  /*10a0*/  CALL.REL.NOINC `($__internal_0_$__cuda_sm20_div_u16) ;  /* 0x0000000000087944 */ /* 0x001fea0003c00000 */
[----:B------:R-:W-:Y:S01]  /*10b0*/  STG.E.U8 desc[UR4][R6.64+0x2], R15 ;  /* 0x0000020f06007986 */ /* 0x000fe2000c101104 */
[----:B------:R-:W-:Y:S05]  /*10c0*/  EXIT ;  /* 0x000000000000794d */ /* 0x000fea0003800000 */
        .weak           $__internal_0_$__cuda_sm20_div_u16
        .type           $__internal_0_$__cuda_sm20_div_u16,@function
        .size           $__internal_0_$__cuda_sm20_div_u16,(.L_x_1 - $__internal_0_$__cuda_sm20_div_u16)
$__internal_0_$__cuda_sm20_div_u16:
[----:B------:R-:W0:Y:S01]  /*10d0*/  I2F.U16 R8, R13 ;  /* 0x0000000d00087306 */ /* 0x000e220000101000 */
[----:B------:R-:W-:Y:S01]  /*10e0*/  HFMA2 R9, -RZ, RZ, 15, 0 ;  /* 0x4b800000ff097431 */ /* 0x000fe200000001ff */
[C---:B0-----:R-:W-:Y:S02]  /*10f0*/  FSETP.GEU.AND P1, PT, |R8|.reuse, 1.175494350822287508e-38, PT ;  /* 0x008000000800780b */ /* 0x041fe40003f2e200 */
[----:B------:R-:W-:Y:S02]  /*1100*/  FSETP.GT.AND P0, PT, |R8|, 8.50705917302346158658e+37, PT ;  /* 0x7e8000000800780b */ /* 0x000fe40003f04200 */
[----:B------:R-:W-:-:S04]  /*1110*/  FSEL R9, R9, 1, !P1 ;  /* 0x3f80000009097808 */ /* 0x000fc80004800000 */
[----:B------:R-:W-:Y:S02]  /*1120*/  FSEL R9, R9, 0.25, !P0 ;  /* 0x3e80000009097808 */ /* 0x000fe40004000000 */
[----:B------:R-:W-:-:S03]  /*1130*/  ISETP.NE.U32.AND P0, PT, R13, RZ, PT ;  /* 0x000000ff0d00720c */ /* 0x000fc60003f05070 */
[----:B------:R-:W-:Y:S02]  /*1140*/  FMUL R10, R8, R9 ;  /* 0x00000009080a7220 */ /* 0x000fe40000400000 */
[----:B------:R-:W-:Y:S08]  /*1150*/  I2F.U16.RZ R8, R12 ;  /* 0x0000000c00087306 */ /* 0x000ff0000010d000 */
[----:B------:R-:W0:Y:S02]  /*1160*/  MUFU.RCP R10, R10 ;  /* 0x0000000a000a7308 */ /* 0x000e240000001000 */
[----:B0-----:R-:W-:-:S04]  /*1170*/  FMUL R9, R9, R10 ;  /* 0x0000000a09097220 */ /* 0x001fc80000400000 */
[----:B------:R-:W-:-:S04]  /*1180*/  VIADD R9, R9, 0x2 ;  /* 0x0000000209097836 */ /* 0x000fc80000000000 */
[----:B------:R-:W-:Y:S01]  /*1190*/  FMUL.RZ R11, R8, R9 ;  /* 0x00000009080b7220 */ /* 0x000fe2000040c000 */
[----:B------:R-:W-:Y:S01]  /*11a0*/  MOV R8, R14 ;  /* 0x0000000e00087202 */ /* 0x000fe20000000f00 */
[----:B------:R-:W-:-:S04]  /*11b0*/  IMAD.MOV.U32 R9, RZ, RZ, 0x0 ;  /* 0x00000000ff097424 */ /* 0x000fc800078e00ff */
[----:B------:R-:W0:Y:S02]  /*11c0*/  F2I.U32.TRUNC.NTZ R11, R11 ;  /* 0x0000000b000b7305 */ /* 0x000e24000020f000 */
[----:B0-----:R-:W-:Y:S01]  /*11d0*/  LOP3.LUT R15, R11, 0xffff, RZ, 0xc0, !PT ;  /* 0x0000ffff0b0f7812 */ /* 0x001fe200078ec0ff */
[----:B------:R-:W-:Y:S01]  /*11e0*/  @!P0 IMAD.MOV.U32 R15, RZ, RZ, -0x1 ;  /* 0xffffffffff0f8424 */ /* 0x000fe200078e00ff */
[----:B------:R-:W-:Y:S06]  /*11f0*/  RET.REL.NODEC R8 `(_Z6smoothP3rgbS0_ii) ;  /* 0xffffffec08807950 */ /* 0x000fec0003c3ffff */
.L_x_0:
[----:B------:R-:W-:-:S00]  /*1200*/  BRA `(.L_x_0) ;  /* 0xfffffffc00fc7947 */ /* 0x000fc0000383ffff */
[----:B------:R-:W-:-:S00]  /*1210*/  NOP ;  /* 0x0000000000007918 */ /* 0x000fc00000000000 */
        /* <DEDUP_REMOVED lines=14> */
.L_x_1:


//--------------------- .nv.shared.reserved.0     --------------------------
	.section	.nv.shared.reserved.0,"aw",@nobits
	.weak		__nv_reservedSMEM_offset_0_alias
	.size		__nv_reservedSMEM_offset_0_alias, 0, 64
	.other		__nv_reservedSMEM_offset_0_alias,@"STO_CUDA_RESERVED_SHARED STV_DEFAULT"
__nv_reservedSMEM_offset_0_alias:
	.zero		0
	.zero		64


//--------------------- .nv.constant0._Z6smoothP3rgbS0_ii --------------------------
	.section	.nv.constant0._Z6smoothP3rgbS0_ii,"a",@progbits
	.sectionflags	@""
	.align	4
.nv.constant0._Z6smoothP3rgbS0_ii:
	.zero		920


//--------------------- SYMBOLS --------------------------

	.type		.nv.reservedSmem.offset0,@object
	.size		.nv.reservedSmem.offset0,0x4
